//
// Generated by NVIDIA NVVM Compiler
//
// Compiler Build ID: CL-36424714
// Cuda compilation tools, release 13.0, V13.0.88
// Based on NVVM 20.0.0
//

.version 9.0
.target sm_100
.address_size 64

	// .globl	_Z26Kogge_Stone_exclusive_scanPfS_i
// _ZZ26Kogge_Stone_exclusive_scanPfS_iE2XY has been demoted

.visible .entry _Z26Kogge_Stone_exclusive_scanPfS_i(
	.param .u64 .ptr .align 1 _Z26Kogge_Stone_exclusive_scanPfS_i_param_0,
	.param .u64 .ptr .align 1 _Z26Kogge_Stone_exclusive_scanPfS_i_param_1,
	.param .u32 _Z26Kogge_Stone_exclusive_scanPfS_i_param_2
)
{
	.reg .pred 	%p<7>;
	.reg .b32 	%r<19>;
	.reg .b32 	%f<9>;
	.reg .b64 	%rd<9>;
	// demoted variable
	.shared .align 4 .b8 _ZZ26Kogge_Stone_exclusive_scanPfS_iE2XY[4096];
	ld.param.u64 	%rd1, [_Z26Kogge_Stone_exclusive_scanPfS_i_param_0];
	ld.param.u64 	%rd2, [_Z26Kogge_Stone_exclusive_scanPfS_i_param_1];
	ld.param.u32 	%r7, [_Z26Kogge_Stone_exclusive_scanPfS_i_param_2];
	mov.u32 	%r8, %ctaid.x;
	mov.u32 	%r1, %ntid.x;
	mov.u32 	%r2, %tid.x;
	mad.lo.s32 	%r3, %r8, %r1, %r2;
	setp.ne.s32 	%p1, %r2, 0;
	shl.b32 	%r9, %r2, 2;
	mov.u32 	%r10, _ZZ26Kogge_Stone_exclusive_scanPfS_iE2XY;
	add.s32 	%r4, %r10, %r9;
	@%p1 bra 	$L__BB0_2;
	mov.b32 	%r12, 0;
	st.shared.u32 	[_ZZ26Kogge_Stone_exclusive_scanPfS_iE2XY], %r12;
	bra.uni 	$L__BB0_5;
$L__BB0_2:
	setp.gt.s32 	%p2, %r3, %r7;
	@%p2 bra 	$L__BB0_4;
	cvta.to.global.u64 	%rd3, %rd1;
	mul.wide.s32 	%rd4, %r3, 4;
	add.s64 	%rd5, %rd3, %rd4;
	ld.global.f32 	%f3, [%rd5+-4];
	st.shared.f32 	[%r4], %f3;
	bra.uni 	$L__BB0_5;
$L__BB0_4:
	mov.b32 	%r11, 0;
	st.shared.u32 	[%r4], %r11;
$L__BB0_5:
	bar.sync 	0;
	setp.lt.u32 	%p3, %r1, 2;
	@%p3 bra 	$L__BB0_10;
	mov.b32 	%r18, 1;
$L__BB0_7:
	setp.lt.u32 	%p4, %r2, %r18;
	mov.f32 	%f8, 0f00000000;
	@%p4 bra 	$L__BB0_9;
	sub.s32 	%r14, %r2, %r18;
	shl.b32 	%r15, %r14, 2;
	add.s32 	%r17, %r10, %r15;
	ld.shared.f32 	%f8, [%r17];
$L__BB0_9:
	bar.sync 	0;
	ld.shared.f32 	%f5, [%r4];
	add.f32 	%f6, %f8, %f5;
	st.shared.f32 	[%r4], %f6;
	bar.sync 	0;
	shl.b32 	%r18, %r18, 1;
	setp.lt.u32 	%p5, %r18, %r1;
	@%p5 bra 	$L__BB0_7;
$L__BB0_10:
	setp.ge.s32 	%p6, %r3, %r7;
	@%p6 bra 	$L__BB0_12;
	ld.shared.f32 	%f7, [%r4];
	cvta.to.global.u64 	%rd6, %rd2;
	mul.wide.s32 	%rd7, %r3, 4;
	add.s64 	%rd8, %rd6, %rd7;
	st.global.f32 	[%rd8], %f7;
$L__BB0_12:
	ret;

}


// ===== COMPILED SASS (sm_100) =====

	.target	sm_100

	.elftype	@"ET_EXEC"


//--------------------- .note.nv.tkinfo           --------------------------
	.section	.note.nv.tkinfo,"",@"SHT_NOTE"
	.sectionflags	@"SHF_NOTE_NV_TKINFO"
	.tkinfo
        /*0018*/ 	.word	0x00000002
        /*0030*/ 	.string	""
        /*0030*/ 	.string	"ptxas"
        /*0030*/ 	.string	"Cuda compilation tools, release 13.0, V13.0.88"
        /*0030*/ 	.string	"Build cuda_13.0.r13.0/compiler.36424714_0"
        /*0030*/ 	.string	"-arch sm_100 -m 64 "



//--------------------- .note.nv.cuinfo           --------------------------
	.section	.note.nv.cuinfo,"",@"SHT_NOTE"
	.sectionflags	@"SHF_NOTE_NV_CUINFO"
        /*0018*/ 	.short	0x0002
        /*001a*/ 	.short	0x0064
        /*001c*/ 	.short	0x0082
	.zero		2


//--------------------- .nv.info                  --------------------------
	.section	.nv.info,"",@"SHT_CUDA_INFO"
	.align	4


	//----- nvinfo : EIATTR_REGCOUNT
	.align		4
        /*0000*/ 	.byte	0x04, 0x2f
        /*0002*/ 	.short	(.L_1 - .L_0)
	.align		4
.L_0:
        /*0004*/ 	.word	index@(_Z26Kogge_Stone_exclusive_scanPfS_i)
        /*0008*/ 	.word	0x0000000c


	//----- nvinfo : EIATTR_FRAME_SIZE
	.align		4
.L_1:
        /*000c*/ 	.byte	0x04, 0x11
        /*000e*/ 	.short	(.L_3 - .L_2)
	.align		4
.L_2:
        /*0010*/ 	.word	index@(_Z26Kogge_Stone_exclusive_scanPfS_i)
        /*0014*/ 	.word	0x00000000


	//----- nvinfo : EIATTR_MIN_STACK_SIZE
	.align		4
.L_3:
        /*0018*/ 	.byte	0x04, 0x12
        /*001a*/ 	.short	(.L_5 - .L_4)
	.align		4
.L_4:
        /*001c*/ 	.word	index@(_Z26Kogge_Stone_exclusive_scanPfS_i)
        /*0020*/ 	.word	0x00000000
.L_5:


//--------------------- .nv.compat                --------------------------
	.section	.nv.compat,"",@"SHT_CUDA_COMPAT_INFO"
	.align	4
        /*0000*/ 	.byte	0x02, 0x09, 0x00, 0x00, 0x02, 0x02, 0x01, 0x00, 0x02, 0x05, 0x05, 0x00, 0x03, 0x07, 0x01, 0x01
        /*0010*/ 	.byte	0x02, 0x03, 0x00, 0x00, 0x02, 0x06, 0x01, 0x00, 0x04, 0x0b, 0x08, 0x00, 0x09, 0x00, 0x00, 0x00
        /*0020*/ 	.byte	0x00, 0x00, 0x00, 0x00


//--------------------- .nv.info._Z26Kogge_Stone_exclusive_scanPfS_i --------------------------
	.section	.nv.info._Z26Kogge_Stone_exclusive_scanPfS_i,"",@"SHT_CUDA_INFO"
	.sectionflags	@""
	.align	4


	//----- nvinfo : EIATTR_CUDA_API_VERSION
	.align		4
        /*0000*/ 	.byte	0x04, 0x37
        /*0002*/ 	.short	(.L_7 - .L_6)
.L_6:
        /*0004*/ 	.word	0x00000082


	//----- nvinfo : EIATTR_KPARAM_INFO
	.align		4
.L_7:
        /*0008*/ 	.byte	0x04, 0x17
        /*000a*/ 	.short	(.L_9 - .L_8)
.L_8:
        /*000c*/ 	.word	0x00000000
        /*0010*/ 	.short	0x0002
        /*0012*/ 	.short	0x0010
        /*0014*/ 	.byte	0x00, 0xf0, 0x11, 0x00


	//----- nvinfo : EIATTR_KPARAM_INFO
	.align		4
.L_9:
        /*0018*/ 	.byte	0x04, 0x17
        /*001a*/ 	.short	(.L_11 - .L_10)
.L_10:
        /*001c*/ 	.word	0x00000000
        /*0020*/ 	.short	0x0001
        /*0022*/ 	.short	0x0008
        /*0024*/ 	.byte	0x00, 0xf5, 0x21, 0x00


	//----- nvinfo : EIATTR_KPARAM_INFO
	.align		4
.L_11:
        /*0028*/ 	.byte	0x04, 0x17
        /*002a*/ 	.short	(.L_13 - .L_12)
.L_12:
        /*002c*/ 	.word	0x00000000
        /*0030*/ 	.short	0x0000
        /*0032*/ 	.short	0x0000
        /*0034*/ 	.byte	0x00, 0xf5, 0x21, 0x00


	//----- nvinfo : EIATTR_SPARSE_MMA_MASK
	.align		4
.L_13:
        /*0038*/ 	.byte	0x03, 0x50
        /*003a*/ 	.short	0x0000


	//----- nvinfo : EIATTR_MAXREG_COUNT
	.align		4
        /*003c*/ 	.byte	0x03, 0x1b
        /*003e*/ 	.short	0x00ff


	//----- nvinfo : EIATTR_NUM_BARRIERS
	.align		4
        /*0040*/ 	.byte	0x02, 0x4c
        /*0042*/ 	.byte	0x01
	.zero		1


	//----- nvinfo : EIATTR_MERCURY_ISA_VERSION
	.align		4
        /*0044*/ 	.byte	0x03, 0x5f
        /*0046*/ 	.short	0x0101


	//----- nvinfo : EIATTR_VRC_CTA_INIT_COUNT
	.align		4
        /*0048*/ 	.byte	0x02, 0x4a
	.zero		1
	.zero		1


	//----- nvinfo : EIATTR_EXIT_INSTR_OFFSETS
	.align		4
        /*004c*/ 	.byte	0x04, 0x1c
        /*004e*/ 	.short	(.L_15 - .L_14)


	//   ....[0]....
.L_14:
        /*0050*/ 	.word	0x000002b0


	//   ....[1]....
        /*0054*/ 	.word	0x00000300


	//----- nvinfo : EIATTR_CRS_STACK_SIZE
	.align		4
.L_15:
        /*0058*/ 	.byte	0x04, 0x1e
        /*005a*/ 	.short	(.L_17 - .L_16)
.L_16:
        /*005c*/ 	.word	0x00000000


	//----- nvinfo : EIATTR_CBANK_PARAM_SIZE
	.align		4
.L_17:
        /*0060*/ 	.byte	0x03, 0x19
        /*0062*/ 	.short	0x0014


	//----- nvinfo : EIATTR_PARAM_CBANK
	.align		4
        /*0064*/ 	.byte	0x04, 0x0a
        /*0066*/ 	.short	(.L_19 - .L_18)
	.align		4
.L_18:
        /*0068*/ 	.word	index@(.nv.constant0._Z26Kogge_Stone_exclusive_scanPfS_i)
        /*006c*/ 	.short	0x0380
        /*006e*/ 	.short	0x0014


	//----- nvinfo : EIATTR_SW_WAR
	.align		4
.L_19:
        /*0070*/ 	.byte	0x04, 0x36
        /*0072*/ 	.short	(.L_21 - .L_20)
.L_20:
        /*0074*/ 	.word	0x00000008
.L_21:


//--------------------- .nv.callgraph             --------------------------
	.section	.nv.callgraph,"",@"SHT_CUDA_CALLGRAPH"
	.align	4
	.sectionentsize	8
	.align		4
        /*0000*/ 	.word	0x00000000
	.align		4
        /*0004*/ 	.word	0xffffffff
	.align		4
        /*0008*/ 	.word	0x00000000
	.align		4
        /*000c*/ 	.word	0xfffffffe
	.align		4
        /*0010*/ 	.word	0x00000000
	.align		4
        /*0014*/ 	.word	0xfffffffd
	.align		4
        /*0018*/ 	.word	0x00000000
	.align		4
        /*001c*/ 	.word	0xfffffffc


//--------------------- .text._Z26Kogge_Stone_exclusive_scanPfS_i --------------------------
	.section	.text._Z26Kogge_Stone_exclusive_scanPfS_i,"ax",@progbits
	.align	128
        .global         _Z26Kogge_Stone_exclusive_scanPfS_i
        .type           _Z26Kogge_Stone_exclusive_scanPfS_i,@function
        .size           _Z26Kogge_Stone_exclusive_scanPfS_i,(.L_x_6 - _Z26Kogge_Stone_exclusive_scanPfS_i)
        .other          _Z26Kogge_Stone_exclusive_scanPfS_i,@"STO_CUDA_ENTRY STV_DEFAULT"
_Z26Kogge_Stone_exclusive_scanPfS_i:
.text._Z26Kogge_Stone_exclusive_scanPfS_i:
[----:B------:R-:W-:Y:S01]  /*0000*/  LDC R1, c[0x0][0x37c] ;  /* 0x0000df00ff017b82 */ /* 0x000fe20000000800 */
[----:B------:R-:W0:Y:S07]  /*0010*/  S2R R9, SR_TID.X ;  /* 0x0000000000097919 */ /* 0x000e2e0000002100 */
[----:B------:R-:W1:Y:S01]  /*0020*/  S2UR UR5, SR_CgaCtaId ;  /* 0x00000000000579c3 */ /* 0x000e620000008800 */
[----:B------:R-:W-:Y:S01]  /*0030*/  UMOV UR4, 0x400 ;  /* 0x0000040000047882 */ /* 0x000fe20000000000 */
[----:B------:R-:W2:Y:S01]  /*0040*/  LDCU.64 UR6, c[0x0][0x358] ;  /* 0x00006b00ff0677ac */ /* 0x000ea20008000a00 */
[----:B------:R-:W-:Y:S05]  /*0050*/  BSSY.RECONVERGENT B0, `(.L_x_0) ;  /* 0x0000012000007945 */ /* 0x000fea0003800200 */
[----:B------:R-:W3:Y:S08]  /*0060*/  S2UR UR8, SR_CTAID.X ;  /* 0x00000000000879c3 */ /* 0x000ef00000002500 */
[----:B------:R-:W3:Y:S01]  /*0070*/  LDC R4, c[0x0][0x360] ;  /* 0x0000d800ff047b82 */ /* 0x000ee20000000800 */
[----:B-1----:R-:W-:Y:S01]  /*0080*/  ULEA UR4, UR5, UR4, 0x18 ;  /* 0x0000000405047291 */ /* 0x002fe2000f8ec0ff */
[----:B0-----:R-:W-:-:S05]  /*0090*/  ISETP.NE.AND P0, PT, R9, RZ, PT ;  /* 0x000000ff0900720c */ /* 0x001fca0003f05270 */
[----:B------:R-:W-:Y:S01]  /*00a0*/  LEA R0, R9, UR4, 0x2 ;  /* 0x0000000409007c11 */ /* 0x000fe2000f8e10ff */
[----:B---3--:R-:W-:-:S07]  /*00b0*/  IMAD R5, R4, UR8, R9 ;  /* 0x0000000804057c24 */ /* 0x008fce000f8e0209 */
[----:B------:R-:W-:Y:S01]  /*00c0*/  @!P0 STS [UR4], RZ ;  /* 0x000000ffff008988 */ /* 0x000fe20008000804 */
[----:B--2---:R-:W-:Y:S05]  /*00d0*/  @!P0 BRA `(.L_x_1) ;  /* 0x0000000000248947 */ /* 0x004fea0003800000 */
[----:B------:R-:W0:Y:S02]  /*00e0*/  LDCU UR5, c[0x0][0x390] ;  /* 0x00007200ff0577ac */ /* 0x000e240008000800 */
[----:B0-----:R-:W-:-:S13]  /*00f0*/  ISETP.GT.AND P0, PT, R5, UR5, PT ;  /* 0x0000000505007c0c */ /* 0x001fda000bf04270 */
[----:B------:R-:W-:Y:S05]  /*0100*/  @P0 BRA `(.L_x_2) ;  /* 0x0000000000140947 */ /* 0x000fea0003800000 */
[----:B------:R-:W0:Y:S02]  /*0110*/  LDC.64 R2, c[0x0][0x380] ;  /* 0x0000e000ff027b82 */ /* 0x000e240000000a00 */
[----:B0-----:R-:W-:-:S06]  /*0120*/  IMAD.WIDE R2, R5, 0x4, R2 ;  /* 0x0000000405027825 */ /* 0x001fcc00078e0202 */
[----:B------:R-:W2:Y:S04]  /*0130*/  LDG.E R3, desc[UR6][R2.64+-0x4] ;  /* 0xfffffc0602037981 */ /* 0x000ea8000c1e1900 */
[----:B--2---:R0:W-:Y:S01]  /*0140*/  STS [R0], R3 ;  /* 0x0000000300007388 */ /* 0x0041e20000000800 */
[----:B------:R-:W-:Y:S05]  /*0150*/  BRA `(.L_x_1) ;  /* 0x0000000000047947 */ /* 0x000fea0003800000 */
.L_x_2:
[----:B------:R1:W-:Y:S02]  /*0160*/  STS [R0], RZ ;  /* 0x000000ff00007388 */ /* 0x0003e40000000800 */
.L_x_1:
[----:B------:R-:W-:Y:S05]  /*0170*/  BSYNC.RECONVERGENT B0 ;  /* 0x0000000000007941 */ /* 0x000fea0003800200 */
.L_x_0:
[----:B------:R-:W-:Y:S01]  /*0180*/  BAR.SYNC.DEFER_BLOCKING 0x0 ;  /* 0x0000000000007b1d */ /* 0x000fe20000010000 */
[----:B------:R-:W-:-:S13]  /*0190*/  ISETP.GE.U32.AND P0, PT, R4, 0x2, PT ;  /* 0x000000020400780c */ /* 0x000fda0003f06070 */
[----:B------:R-:W-:Y:S05]  /*01a0*/  @!P0 BRA `(.L_x_3) ;  /* 0x0000000000388947 */ /* 0x000fea0003800000 */
[----:B------:R-:W-:-:S05]  /*01b0*/  UMOV UR5, 0x1 ;  /* 0x0000000100057882 */ /* 0x000fca0000000000 */
.L_x_4:
[----:B------:R-:W-:Y:S01]  /*01c0*/  ISETP.GE.U32.AND P0, PT, R9, UR5, PT ;  /* 0x0000000509007c0c */ /* 0x000fe2000bf06070 */
[----:B------:R-:W-:-:S12]  /*01d0*/  IMAD.MOV.U32 R2, RZ, RZ, RZ ;  /* 0x000000ffff027224 */ /* 0x000fd800078e00ff */
[----:B0-----:R-:W-:Y:S01]  /*01e0*/  @P0 VIADD R3, R9, -UR5 ;  /* 0x8000000509030c36 */ /* 0x001fe20008000000 */
[----:B------:R-:W-:-:S04]  /*01f0*/  USHF.L.U32 UR5, UR5, 0x1, URZ ;  /* 0x0000000105057899 */ /* 0x000fc800080006ff */
[----:B------:R-:W-:-:S05]  /*0200*/  @P0 LEA R3, R3, UR4, 0x2 ;  /* 0x0000000403030c11 */ /* 0x000fca000f8e10ff */
[----:B------:R-:W-:Y:S01]  /*0210*/  @P0 LDS R2, [R3] ;  /* 0x0000000003020984 */ /* 0x000fe20000000800 */
[----:B------:R-:W-:Y:S01]  /*0220*/  BAR.SYNC.DEFER_BLOCKING 0x0 ;  /* 0x0000000000007b1d */ /* 0x000fe20000010000 */
[----:B------:R-:W-:-:S05]  /*0230*/  ISETP.LE.U32.AND P0, PT, R4, UR5, PT ;  /* 0x0000000504007c0c */ /* 0x000fca000bf03070 */
[----:B--2---:R-:W0:Y:S02]  /*0240*/  LDS R7, [R0] ;  /* 0x0000000000077984 */ /* 0x004e240000000800 */
[----:B0-----:R-:W-:-:S05]  /*0250*/  FADD R7, R7, R2 ;  /* 0x0000000207077221 */ /* 0x001fca0000000000 */
[----:B------:R2:W-:Y:S01]  /*0260*/  STS [R0], R7 ;  /* 0x0000000700007388 */ /* 0x0005e20000000800 */
[----:B------:R-:W-:Y:S06]  /*0270*/  BAR.SYNC.DEFER_BLOCKING 0x0 ;  /* 0x0000000000007b1d */ /* 0x000fec0000010000 */
[----:B------:R-:W-:Y:S05]  /*0280*/  @!P0 BRA `(.L_x_4) ;  /* 0xfffffffc00cc8947 */ /* 0x000fea000383ffff */
.L_x_3:
[----:B------:R-:W3:Y:S02]  /*0290*/  LDCU UR5, c[0x0][0x390] ;  /* 0x00007200ff0577ac */ /* 0x000ee40008000800 */
[----:B---3--:R-:W-:-:S13]  /*02a0*/  ISETP.GE.AND P0, PT, R5, UR5, PT ;  /* 0x0000000505007c0c */ /* 0x008fda000bf06270 */
[----:B------:R-:W-:Y:S05]  /*02b0*/  @P0 EXIT ;  /* 0x000000000000094d */ /* 0x000fea0003800000 */
[----:B--2---:R-:W2:Y:S01]  /*02c0*/  LDS R7, [R0] ;  /* 0x0000000000077984 */ /* 0x004ea20000000800 */
[----:B0-----:R-:W0:Y:S02]  /*02d0*/  LDC.64 R2, c[0x0][0x388] ;  /* 0x0000e200ff027b82 */ /* 0x001e240000000a00 */
[----:B0-----:R-:W-:-:S05]  /*02e0*/  IMAD.WIDE R2, R5, 0x4, R2 ;  /* 0x0000000405027825 */ /* 0x001fca00078e0202 */
[----:B--2---:R-:W-:Y:S01]  /*02f0*/  STG.E desc[UR6][R2.64], R7 ;  /* 0x0000000702007986 */ /* 0x004fe2000c101906 */
[----:B------:R-:W-:Y:S05]  /*0300*/  EXIT ;  /* 0x000000000000794d */ /* 0x000fea0003800000 */
.L_x_5:
[----:B------:R-:W-:-:S00]  /*0310*/  BRA `(.L_x_5) ;  /* 0xfffffffc00fc7947 */ /* 0x000fc0000383ffff */
[----:B------:R-:W-:-:S00]  /*0320*/  NOP ;  /* 0x0000000000007918 */ /* 0x000fc00000000000 */
        /* <DEDUP_REMOVED lines=13> */
.L_x_6:


//--------------------- .nv.shared._Z26Kogge_Stone_exclusive_scanPfS_i --------------------------
	.section	.nv.shared._Z26Kogge_Stone_exclusive_scanPfS_i,"aw",@nobits
	.sectionflags	@""
	.align	4
.nv.shared._Z26Kogge_Stone_exclusive_scanPfS_i:
	.zero		5120


//--------------------- .nv.shared.reserved.0     --------------------------
	.section	.nv.shared.reserved.0,"aw",@nobits
	.weak		__nv_reservedSMEM_offset_0_alias
	.size		__nv_reservedSMEM_offset_0_alias, 0, 64
	.other		__nv_reservedSMEM_offset_0_alias,@"STO_CUDA_RESERVED_SHARED STV_DEFAULT"
__nv_reservedSMEM_offset_0_alias:
	.zero		0
	.zero		64


//--------------------- .nv.constant0._Z26Kogge_Stone_exclusive_scanPfS_i --------------------------
	.section	.nv.constant0._Z26Kogge_Stone_exclusive_scanPfS_i,"a",@progbits
	.sectionflags	@""
	.align	4
.nv.constant0._Z26Kogge_Stone_exclusive_scanPfS_i:
	.zero		916


//--------------------- SYMBOLS --------------------------

	.type		.nv.reservedSmem.offset0,@object
	.size		.nv.reservedSmem.offset0,0x4
	.type		.nv.reservedSmem.cap,@object
	.size		.nv.reservedSmem.cap,0x4
